//
// Generated by NVIDIA NVVM Compiler
//
// Compiler Build ID: CL-36424714
// Cuda compilation tools, release 13.0, V13.0.88
// Based on NVVM 20.0.0
//

.version 9.0
.target sm_100
.address_size 64

	// .globl	_Z12sumReductionPiS_
// _ZZ12sumReductionPiS_E11partial_sum has been demoted

.visible .entry _Z12sumReductionPiS_(
	.param .u64 .ptr .align 1 _Z12sumReductionPiS__param_0,
	.param .u64 .ptr .align 1 _Z12sumReductionPiS__param_1
)
{
	.reg .pred 	%p<5>;
	.reg .b32 	%r<21>;
	.reg .b64 	%rd<9>;
	// demoted variable
	.shared .align 4 .b8 _ZZ12sumReductionPiS_E11partial_sum[4096];
	ld.param.u64 	%rd2, [_Z12sumReductionPiS__param_0];
	ld.param.u64 	%rd1, [_Z12sumReductionPiS__param_1];
	cvta.to.global.u64 	%rd3, %rd2;
	mov.u32 	%r1, %ctaid.x;
	mov.u32 	%r2, %ntid.x;
	mov.u32 	%r3, %tid.x;
	mad.lo.s32 	%r7, %r1, %r2, %r3;
	mul.wide.s32 	%rd4, %r7, 4;
	add.s64 	%rd5, %rd3, %rd4;
	ld.global.u32 	%r8, [%rd5];
	shl.b32 	%r9, %r3, 2;
	mov.u32 	%r10, _ZZ12sumReductionPiS_E11partial_sum;
	add.s32 	%r4, %r10, %r9;
	st.shared.u32 	[%r4], %r8;
	bar.sync 	0;
	setp.lt.u32 	%p1, %r2, 2;
	@%p1 bra 	$L__BB0_5;
	mov.b32 	%r20, 1;
$L__BB0_2:
	shl.b32 	%r6, %r20, 1;
	add.s32 	%r12, %r6, -1;
	and.b32  	%r13, %r12, %r3;
	setp.ne.s32 	%p2, %r13, 0;
	@%p2 bra 	$L__BB0_4;
	shl.b32 	%r14, %r20, 2;
	add.s32 	%r15, %r4, %r14;
	ld.shared.u32 	%r16, [%r15];
	ld.shared.u32 	%r17, [%r4];
	add.s32 	%r18, %r17, %r16;
	st.shared.u32 	[%r4], %r18;
$L__BB0_4:
	bar.sync 	0;
	setp.lt.u32 	%p3, %r6, %r2;
	mov.u32 	%r20, %r6;
	@%p3 bra 	$L__BB0_2;
$L__BB0_5:
	setp.ne.s32 	%p4, %r3, 0;
	@%p4 bra 	$L__BB0_7;
	ld.shared.u32 	%r19, [_ZZ12sumReductionPiS_E11partial_sum];
	cvta.to.global.u64 	%rd6, %rd1;
	mul.wide.u32 	%rd7, %r1, 4;
	add.s64 	%rd8, %rd6, %rd7;
	st.global.u32 	[%rd8], %r19;
$L__BB0_7:
	ret;

}


// ===== COMPILED SASS (sm_100) =====

	.target	sm_100

	.elftype	@"ET_EXEC"


//--------------------- .note.nv.tkinfo           --------------------------
	.section	.note.nv.tkinfo,"",@"SHT_NOTE"
	.sectionflags	@"SHF_NOTE_NV_TKINFO"
	.tkinfo
        /*0018*/ 	.word	0x00000002
        /*0030*/ 	.string	""
        /*0030*/ 	.string	"ptxas"
        /*0030*/ 	.string	"Cuda compilation tools, release 13.0, V13.0.88"
        /*0030*/ 	.string	"Build cuda_13.0.r13.0/compiler.36424714_0"
        /*0030*/ 	.string	"-arch sm_100 -m 64 "



//--------------------- .note.nv.cuinfo           --------------------------
	.section	.note.nv.cuinfo,"",@"SHT_NOTE"
	.sectionflags	@"SHF_NOTE_NV_CUINFO"
        /*0018*/ 	.short	0x0002
        /*001a*/ 	.short	0x0064
        /*001c*/ 	.short	0x0082
	.zero		2


//--------------------- .nv.info                  --------------------------
	.section	.nv.info,"",@"SHT_CUDA_INFO"
	.align	4


	//----- nvinfo : EIATTR_REGCOUNT
	.align		4
        /*0000*/ 	.byte	0x04, 0x2f
        /*0002*/ 	.short	(.L_1 - .L_0)
	.align		4
.L_0:
        /*0004*/ 	.word	index@(_Z12sumReductionPiS_)
        /*0008*/ 	.word	0x0000000b


	//----- nvinfo : EIATTR_FRAME_SIZE
	.align		4
.L_1:
        /*000c*/ 	.byte	0x04, 0x11
        /*000e*/ 	.short	(.L_3 - .L_2)
	.align		4
.L_2:
        /*0010*/ 	.word	index@(_Z12sumReductionPiS_)
        /*0014*/ 	.word	0x00000000


	//----- nvinfo : EIATTR_MIN_STACK_SIZE
	.align		4
.L_3:
        /*0018*/ 	.byte	0x04, 0x12
        /*001a*/ 	.short	(.L_5 - .L_4)
	.align		4
.L_4:
        /*001c*/ 	.word	index@(_Z12sumReductionPiS_)
        /*0020*/ 	.word	0x00000000
.L_5:


//--------------------- .nv.compat                --------------------------
	.section	.nv.compat,"",@"SHT_CUDA_COMPAT_INFO"
	.align	4
        /*0000*/ 	.byte	0x02, 0x09, 0x00, 0x00, 0x02, 0x02, 0x01, 0x00, 0x02, 0x05, 0x05, 0x00, 0x03, 0x07, 0x01, 0x01
        /*0010*/ 	.byte	0x02, 0x03, 0x00, 0x00, 0x02, 0x06, 0x01, 0x00, 0x04, 0x0b, 0x08, 0x00, 0x09, 0x00, 0x00, 0x00
        /*0020*/ 	.byte	0x00, 0x00, 0x00, 0x00


//--------------------- .nv.info._Z12sumReductionPiS_ --------------------------
	.section	.nv.info._Z12sumReductionPiS_,"",@"SHT_CUDA_INFO"
	.sectionflags	@""
	.align	4


	//----- nvinfo : EIATTR_CUDA_API_VERSION
	.align		4
        /*0000*/ 	.byte	0x04, 0x37
        /*0002*/ 	.short	(.L_7 - .L_6)
.L_6:
        /*0004*/ 	.word	0x00000082


	//----- nvinfo : EIATTR_KPARAM_INFO
	.align		4
.L_7:
        /*0008*/ 	.byte	0x04, 0x17
        /*000a*/ 	.short	(.L_9 - .L_8)
.L_8:
        /*000c*/ 	.word	0x00000000
        /*0010*/ 	.short	0x0001
        /*0012*/ 	.short	0x0008
        /*0014*/ 	.byte	0x00, 0xf5, 0x21, 0x00


	//----- nvinfo : EIATTR_KPARAM_INFO
	.align		4
.L_9:
        /*0018*/ 	.byte	0x04, 0x17
        /*001a*/ 	.short	(.L_11 - .L_10)
.L_10:
        /*001c*/ 	.word	0x00000000
        /*0020*/ 	.short	0x0000
        /*0022*/ 	.short	0x0000
        /*0024*/ 	.byte	0x00, 0xf5, 0x21, 0x00


	//----- nvinfo : EIATTR_SPARSE_MMA_MASK
	.align		4
.L_11:
        /*0028*/ 	.byte	0x03, 0x50
        /*002a*/ 	.short	0x0000


	//----- nvinfo : EIATTR_MAXREG_COUNT
	.align		4
        /*002c*/ 	.byte	0x03, 0x1b
        /*002e*/ 	.short	0x00ff


	//----- nvinfo : EIATTR_NUM_BARRIERS
	.align		4
        /*0030*/ 	.byte	0x02, 0x4c
        /*0032*/ 	.byte	0x01
	.zero		1


	//----- nvinfo : EIATTR_MERCURY_ISA_VERSION
	.align		4
        /*0034*/ 	.byte	0x03, 0x5f
        /*0036*/ 	.short	0x0101


	//----- nvinfo : EIATTR_VRC_CTA_INIT_COUNT
	.align		4
        /*0038*/ 	.byte	0x02, 0x4a
	.zero		1
	.zero		1


	//----- nvinfo : EIATTR_EXIT_INSTR_OFFSETS
	.align		4
        /*003c*/ 	.byte	0x04, 0x1c
        /*003e*/ 	.short	(.L_13 - .L_12)


	//   ....[0]....
.L_12:
        /*0040*/ 	.word	0x000001f0


	//   ....[1]....
        /*0044*/ 	.word	0x00000270


	//----- nvinfo : EIATTR_CBANK_PARAM_SIZE
	.align		4
.L_13:
        /*0048*/ 	.byte	0x03, 0x19
        /*004a*/ 	.short	0x0010


	//----- nvinfo : EIATTR_PARAM_CBANK
	.align		4
        /*004c*/ 	.byte	0x04, 0x0a
        /*004e*/ 	.short	(.L_15 - .L_14)
	.align		4
.L_14:
        /*0050*/ 	.word	index@(.nv.constant0._Z12sumReductionPiS_)
        /*0054*/ 	.short	0x0380
        /*0056*/ 	.short	0x0010


	//----- nvinfo : EIATTR_SW_WAR
	.align		4
.L_15:
        /*0058*/ 	.byte	0x04, 0x36
        /*005a*/ 	.short	(.L_17 - .L_16)
.L_16:
        /*005c*/ 	.word	0x00000008
.L_17:


//--------------------- .nv.callgraph             --------------------------
	.section	.nv.callgraph,"",@"SHT_CUDA_CALLGRAPH"
	.align	4
	.sectionentsize	8
	.align		4
        /*0000*/ 	.word	0x00000000
	.align		4
        /*0004*/ 	.word	0xffffffff
	.align		4
        /*0008*/ 	.word	0x00000000
	.align		4
        /*000c*/ 	.word	0xfffffffe
	.align		4
        /*0010*/ 	.word	0x00000000
	.align		4
        /*0014*/ 	.word	0xfffffffd
	.align		4
        /*0018*/ 	.word	0x00000000
	.align		4
        /*001c*/ 	.word	0xfffffffc


//--------------------- .text._Z12sumReductionPiS_ --------------------------
	.section	.text._Z12sumReductionPiS_,"ax",@progbits
	.align	128
        .global         _Z12sumReductionPiS_
        .type           _Z12sumReductionPiS_,@function
        .size           _Z12sumReductionPiS_,(.L_x_3 - _Z12sumReductionPiS_)
        .other          _Z12sumReductionPiS_,@"STO_CUDA_ENTRY STV_DEFAULT"
_Z12sumReductionPiS_:
.text._Z12sumReductionPiS_:
[----:B------:R-:W-:Y:S01]  /*0000*/  LDC R1, c[0x0][0x37c] ;  /* 0x0000df00ff017b82 */ /* 0x000fe20000000800 */
[----:B------:R-:W0:Y:S07]  /*0010*/  S2R R7, SR_CTAID.X ;  /* 0x0000000000077919 */ /* 0x000e2e0000002500 */
[----:B------:R-:W1:Y:S01]  /*0020*/  LDC.64 R2, c[0x0][0x380] ;  /* 0x0000e000ff027b82 */ /* 0x000e620000000a00 */
[----:B------:R-:W0:Y:S01]  /*0030*/  LDCU UR8, c[0x0][0x360] ;  /* 0x00006c00ff0877ac */ /* 0x000e220008000800 */
[----:B------:R-:W0:Y:S01]  /*0040*/  S2R R6, SR_TID.X ;  /* 0x0000000000067919 */ /* 0x000e220000002100 */
[----:B------:R-:W2:Y:S01]  /*0050*/  LDCU.64 UR6, c[0x0][0x358] ;  /* 0x00006b00ff0677ac */ /* 0x000ea20008000a00 */
[----:B0-----:R-:W-:-:S04]  /*0060*/  IMAD R5, R7, UR8, R6 ;  /* 0x0000000807057c24 */ /* 0x001fc8000f8e0206 */
[----:B-1----:R-:W-:-:S06]  /*0070*/  IMAD.WIDE R2, R5, 0x4, R2 ;  /* 0x0000000405027825 */ /* 0x002fcc00078e0202 */
[----:B--2---:R-:W2:Y:S01]  /*0080*/  LDG.E R2, desc[UR6][R2.64] ;  /* 0x0000000602027981 */ /* 0x004ea2000c1e1900 */
[----:B------:R-:W0:Y:S01]  /*0090*/  S2UR UR5, SR_CgaCtaId ;  /* 0x00000000000579c3 */ /* 0x000e220000008800 */
[----:B------:R-:W-:Y:S01]  /*00a0*/  UMOV UR4, 0x400 ;  /* 0x0000040000047882 */ /* 0x000fe20000000000 */
[----:B------:R-:W-:Y:S01]  /*00b0*/  UISETP.GE.U32.AND UP0, UPT, UR8, 0x2, UPT ;  /* 0x000000020800788c */ /* 0x000fe2000bf06070 */
[----:B------:R-:W-:Y:S01]  /*00c0*/  ISETP.NE.AND P0, PT, R6, RZ, PT ;  /* 0x000000ff0600720c */ /* 0x000fe20003f05270 */
[----:B0-----:R-:W-:-:S06]  /*00d0*/  ULEA UR4, UR5, UR4, 0x18 ;  /* 0x0000000405047291 */ /* 0x001fcc000f8ec0ff */
[----:B------:R-:W-:-:S05]  /*00e0*/  LEA R5, R6, UR4, 0x2 ;  /* 0x0000000406057c11 */ /* 0x000fca000f8e10ff */
[----:B--2---:R0:W-:Y:S01]  /*00f0*/  STS [R5], R2 ;  /* 0x0000000205007388 */ /* 0x0041e20000000800 */
[----:B------:R-:W-:Y:S06]  /*0100*/  BAR.SYNC.DEFER_BLOCKING 0x0 ;  /* 0x0000000000007b1d */ /* 0x000fec0000010000 */
[----:B------:R-:W-:Y:S05]  /*0110*/  BRA.U !UP0, `(.L_x_0) ;  /* 0x0000000108347547 */ /* 0x000fea000b800000 */
[----:B------:R-:W-:-:S07]  /*0120*/  IMAD.MOV.U32 R0, RZ, RZ, 0x1 ;  /* 0x00000001ff007424 */ /* 0x000fce00078e00ff */
.L_x_1:
[----:B------:R-:W-:-:S05]  /*0130*/  IMAD.SHL.U32 R8, R0, 0x2, RZ ;  /* 0x0000000200087824 */ /* 0x000fca00078e00ff */
[----:B0-----:R-:W-:-:S04]  /*0140*/  IADD3 R2, PT, PT, R8, -0x1, RZ ;  /* 0xffffffff08027810 */ /* 0x001fc80007ffe0ff */
[----:B------:R-:W-:-:S13]  /*0150*/  LOP3.LUT P1, RZ, R2, R6, RZ, 0xc0, !PT ;  /* 0x0000000602ff7212 */ /* 0x000fda000782c0ff */
[----:B------:R-:W-:Y:S01]  /*0160*/  @!P1 IMAD R2, R0, 0x4, R5 ;  /* 0x0000000400029824 */ /* 0x000fe200078e0205 */
[----:B------:R-:W-:Y:S01]  /*0170*/  @!P1 LDS R3, [R5] ;  /* 0x0000000005039984 */ /* 0x000fe20000000800 */
[----:B------:R-:W-:-:S04]  /*0180*/  MOV R0, R8 ;  /* 0x0000000800007202 */ /* 0x000fc80000000f00 */
[----:B------:R-:W0:Y:S02]  /*0190*/  @!P1 LDS R2, [R2] ;  /* 0x0000000002029984 */ /* 0x000e240000000800 */
[----:B0-----:R-:W-:-:S05]  /*01a0*/  @!P1 IADD3 R4, PT, PT, R2, R3, RZ ;  /* 0x0000000302049210 */ /* 0x001fca0007ffe0ff */
[----:B------:R1:W-:Y:S01]  /*01b0*/  @!P1 STS [R5], R4 ;  /* 0x0000000405009388 */ /* 0x0003e20000000800 */
[----:B------:R-:W-:Y:S01]  /*01c0*/  BAR.SYNC.DEFER_BLOCKING 0x0 ;  /* 0x0000000000007b1d */ /* 0x000fe20000010000 */
[----:B------:R-:W-:-:S13]  /*01d0*/  ISETP.GE.U32.AND P1, PT, R8, UR8, PT ;  /* 0x0000000808007c0c */ /* 0x000fda000bf26070 */
[----:B-1----:R-:W-:Y:S05]  /*01e0*/  @!P1 BRA `(.L_x_1) ;  /* 0xfffffffc00d09947 */ /* 0x002fea000383ffff */
.L_x_0:
[----:B------:R-:W-:Y:S05]  /*01f0*/  @P0 EXIT ;  /* 0x000000000000094d */ /* 0x000fea0003800000 */
[----:B------:R-:W1:Y:S01]  /*0200*/  S2UR UR5, SR_CgaCtaId ;  /* 0x00000000000579c3 */ /* 0x000e620000008800 */
[----:B------:R-:W-:-:S07]  /*0210*/  UMOV UR4, 0x400 ;  /* 0x0000040000047882 */ /* 0x000fce0000000000 */
[----:B0-----:R-:W0:Y:S01]  /*0220*/  LDC.64 R2, c[0x0][0x388] ;  /* 0x0000e200ff027b82 */ /* 0x001e220000000a00 */
[----:B-1----:R-:W-:Y:S01]  /*0230*/  ULEA UR4, UR5, UR4, 0x18 ;  /* 0x0000000405047291 */ /* 0x002fe2000f8ec0ff */
[----:B0-----:R-:W-:-:S08]  /*0240*/  IMAD.WIDE.U32 R2, R7, 0x4, R2 ;  /* 0x0000000407027825 */ /* 0x001fd000078e0002 */
[----:B------:R-:W0:Y:S04]  /*0250*/  LDS R5, [UR4] ;  /* 0x00000004ff057984 */ /* 0x000e280008000800 */
[----:B0-----:R-:W-:Y:S01]  /*0260*/  STG.E desc[UR6][R2.64], R5 ;  /* 0x0000000502007986 */ /* 0x001fe2000c101906 */
[----:B------:R-:W-:Y:S05]  /*0270*/  EXIT ;  /* 0x000000000000794d */ /* 0x000fea0003800000 */
.L_x_2:
[----:B------:R-:W-:-:S00]  /*0280*/  BRA `(.L_x_2) ;  /* 0xfffffffc00fc7947 */ /* 0x000fc0000383ffff */
[----:B------:R-:W-:-:S00]  /*0290*/  NOP ;  /* 0x0000000000007918 */ /* 0x000fc00000000000 */
        /* <DEDUP_REMOVED lines=14> */
.L_x_3:


//--------------------- .nv.shared._Z12sumReductionPiS_ --------------------------
	.section	.nv.shared._Z12sumReductionPiS_,"aw",@nobits
	.sectionflags	@""
	.align	4
.nv.shared._Z12sumReductionPiS_:
	.zero		5120


//--------------------- .nv.shared.reserved.0     --------------------------
	.section	.nv.shared.reserved.0,"aw",@nobits
	.weak		__nv_reservedSMEM_offset_0_alias
	.size		__nv_reservedSMEM_offset_0_alias, 0, 64
	.other		__nv_reservedSMEM_offset_0_alias,@"STO_CUDA_RESERVED_SHARED STV_DEFAULT"
__nv_reservedSMEM_offset_0_alias:
	.zero		0
	.zero		64


//--------------------- .nv.constant0._Z12sumReductionPiS_ --------------------------
	.section	.nv.constant0._Z12sumReductionPiS_,"a",@progbits
	.sectionflags	@""
	.align	4
.nv.constant0._Z12sumReductionPiS_:
	.zero		912


//--------------------- SYMBOLS --------------------------

	.type		.nv.reservedSmem.offset0,@object
	.size		.nv.reservedSmem.offset0,0x4
	.type		.nv.reservedSmem.cap,@object
	.size		.nv.reservedSmem.cap,0x4
